//
// Generated by NVIDIA NVVM Compiler
//
// Compiler Build ID: CL-36424714
// Cuda compilation tools, release 13.0, V13.0.88
// Based on NVVM 20.0.0
//

.version 9.0
.target sm_100
.address_size 64

	// .globl	_Z15printThreadInfoi
.extern .func  (.param .b32 func_retval0) vprintf
(
	.param .b64 vprintf_param_0,
	.param .b64 vprintf_param_1
)
;
.global .align 1 .b8 $str[50] = {84, 104, 114, 101, 97, 100, 32, 37, 100, 32, 40, 108, 111, 99, 97, 108, 58, 32, 37, 100, 41, 32, 105, 110, 32, 66, 108, 111, 99, 107, 32, 37, 100, 44, 32, 71, 108, 111, 98, 97, 108, 32, 73, 68, 58, 32, 37, 100, 10};
.global .align 1 .b8 $str$1[78] = {84, 104, 114, 101, 97, 100, 32, 40, 37, 100, 44, 37, 100, 41, 32, 105, 110, 32, 66, 108, 111, 99, 107, 32, 40, 37, 100, 44, 37, 100, 41, 32, 112, 114, 111, 99, 101, 115, 115, 101, 100, 32, 101, 108, 101, 109, 101, 110, 116, 32, 91, 37, 100, 44, 37, 100, 93, 32, 97, 116, 32, 103, 108, 111, 98, 97, 108, 32, 105, 110, 100, 101, 120, 32, 37, 100, 10};
.global .align 1 .b8 $str$2[32] = {84, 104, 114, 101, 97, 100, 32, 37, 100, 32, 112, 114, 111, 99, 101, 115, 115, 101, 100, 32, 101, 108, 101, 109, 101, 110, 116, 32, 37, 100, 10};
.global .align 1 .b8 $str$3[40] = {84, 104, 114, 101, 97, 100, 32, 37, 100, 58, 32, 87, 97, 114, 112, 32, 37, 100, 44, 32, 76, 97, 110, 101, 32, 37, 100, 44, 32, 86, 97, 108, 117, 101, 58, 32, 37, 100, 10};

.visible .entry _Z15printThreadInfoi(
	.param .u32 _Z15printThreadInfoi_param_0
)
{
	.local .align 16 .b8 	__local_depot0[16];
	.reg .b64 	%SP;
	.reg .b64 	%SPL;
	.reg .pred 	%p<2>;
	.reg .b32 	%r<8>;
	.reg .b64 	%rd<5>;

	mov.u64 	%SPL, __local_depot0;
	cvta.local.u64 	%SP, %SPL;
	ld.param.u32 	%r4, [_Z15printThreadInfoi_param_0];
	mov.u32 	%r1, %ctaid.x;
	mov.u32 	%r5, %ntid.x;
	mov.u32 	%r2, %tid.x;
	mad.lo.s32 	%r3, %r1, %r5, %r2;
	setp.ge.s32 	%p1, %r3, %r4;
	@%p1 bra 	$L__BB0_2;
	add.u64 	%rd1, %SP, 0;
	add.u64 	%rd2, %SPL, 0;
	st.local.v4.u32 	[%rd2], {%r2, %r2, %r1, %r3};
	mov.u64 	%rd3, $str;
	cvta.global.u64 	%rd4, %rd3;
	{ // callseq 0, 0
	.param .b64 param0;
	st.param.b64 	[param0], %rd4;
	.param .b64 param1;
	st.param.b64 	[param1], %rd1;
	.param .b32 retval0;
	call.uni (retval0), 
	vprintf, 
	(
	param0, 
	param1
	);
	ld.param.b32 	%r6, [retval0];
	} // callseq 0
$L__BB0_2:
	ret;

}
	// .globl	_Z20matrixThreadIndexingPfii
.visible .entry _Z20matrixThreadIndexingPfii(
	.param .u64 .ptr .align 1 _Z20matrixThreadIndexingPfii_param_0,
	.param .u32 _Z20matrixThreadIndexingPfii_param_1,
	.param .u32 _Z20matrixThreadIndexingPfii_param_2
)
{
	.local .align 8 .b8 	__local_depot1[32];
	.reg .b64 	%SP;
	.reg .b64 	%SPL;
	.reg .pred 	%p<4>;
	.reg .b32 	%r<14>;
	.reg .b32 	%f<2>;
	.reg .b64 	%rd<9>;

	mov.u64 	%SPL, __local_depot1;
	cvta.local.u64 	%SP, %SPL;
	ld.param.u64 	%rd1, [_Z20matrixThreadIndexingPfii_param_0];
	ld.param.u32 	%r7, [_Z20matrixThreadIndexingPfii_param_1];
	ld.param.u32 	%r8, [_Z20matrixThreadIndexingPfii_param_2];
	mov.u32 	%r1, %ctaid.x;
	mov.u32 	%r9, %ntid.x;
	mov.u32 	%r2, %tid.x;
	mad.lo.s32 	%r3, %r1, %r9, %r2;
	mov.u32 	%r4, %ctaid.y;
	mov.u32 	%r10, %ntid.y;
	mov.u32 	%r5, %tid.y;
	mad.lo.s32 	%r6, %r4, %r10, %r5;
	setp.ge.s32 	%p1, %r6, %r8;
	setp.ge.s32 	%p2, %r3, %r7;
	or.pred  	%p3, %p2, %p1;
	@%p3 bra 	$L__BB1_2;
	add.u64 	%rd2, %SP, 0;
	add.u64 	%rd3, %SPL, 0;
	cvta.to.global.u64 	%rd4, %rd1;
	mad.lo.s32 	%r11, %r7, %r6, %r3;
	cvt.rn.f32.s32 	%f1, %r11;
	mul.wide.s32 	%rd5, %r11, 4;
	add.s64 	%rd6, %rd4, %rd5;
	st.global.f32 	[%rd6], %f1;
	st.local.v2.u32 	[%rd3], {%r2, %r5};
	st.local.v2.u32 	[%rd3+8], {%r1, %r4};
	st.local.v2.u32 	[%rd3+16], {%r6, %r3};
	st.local.u32 	[%rd3+24], %r11;
	mov.u64 	%rd7, $str$1;
	cvta.global.u64 	%rd8, %rd7;
	{ // callseq 1, 0
	.param .b64 param0;
	st.param.b64 	[param0], %rd8;
	.param .b64 param1;
	st.param.b64 	[param1], %rd2;
	.param .b32 retval0;
	call.uni (retval0), 
	vprintf, 
	(
	param0, 
	param1
	);
	ld.param.b32 	%r12, [retval0];
	} // callseq 1
$L__BB1_2:
	ret;

}
	// .globl	_Z14gridStrideLoopPfi
.visible .entry _Z14gridStrideLoopPfi(
	.param .u64 .ptr .align 1 _Z14gridStrideLoopPfi_param_0,
	.param .u32 _Z14gridStrideLoopPfi_param_1
)
{
	.local .align 8 .b8 	__local_depot2[8];
	.reg .b64 	%SP;
	.reg .b64 	%SPL;
	.reg .pred 	%p<3>;
	.reg .b32 	%r<13>;
	.reg .b32 	%f<3>;
	.reg .b64 	%rd<10>;

	mov.u64 	%SPL, __local_depot2;
	cvta.local.u64 	%SP, %SPL;
	ld.param.u64 	%rd3, [_Z14gridStrideLoopPfi_param_0];
	ld.param.u32 	%r6, [_Z14gridStrideLoopPfi_param_1];
	mov.u32 	%r7, %ctaid.x;
	mov.u32 	%r1, %ntid.x;
	mov.u32 	%r8, %tid.x;
	mad.lo.s32 	%r2, %r7, %r1, %r8;
	setp.ge.s32 	%p1, %r2, %r6;
	@%p1 bra 	$L__BB2_3;
	mov.u32 	%r9, %nctaid.x;
	mul.lo.s32 	%r3, %r1, %r9;
	add.u64 	%rd4, %SP, 0;
	add.u64 	%rd1, %SPL, 0;
	cvta.to.global.u64 	%rd2, %rd3;
	mov.u64 	%rd7, $str$2;
	mov.u32 	%r12, %r2;
$L__BB2_2:
	mul.wide.s32 	%rd5, %r12, 4;
	add.s64 	%rd6, %rd2, %rd5;
	ld.global.f32 	%f1, [%rd6];
	fma.rn.f32 	%f2, %f1, 0f40000000, 0f3F800000;
	st.global.f32 	[%rd6], %f2;
	st.local.v2.u32 	[%rd1], {%r2, %r12};
	cvta.global.u64 	%rd8, %rd7;
	{ // callseq 2, 0
	.param .b64 param0;
	st.param.b64 	[param0], %rd8;
	.param .b64 param1;
	st.param.b64 	[param1], %rd4;
	.param .b32 retval0;
	call.uni (retval0), 
	vprintf, 
	(
	param0, 
	param1
	);
	ld.param.b32 	%r10, [retval0];
	} // callseq 2
	add.s32 	%r12, %r12, %r3;
	setp.lt.s32 	%p2, %r12, %r6;
	@%p2 bra 	$L__BB2_2;
$L__BB2_3:
	ret;

}
	// .globl	_Z12warpBehaviorPii
.visible .entry _Z12warpBehaviorPii(
	.param .u64 .ptr .align 1 _Z12warpBehaviorPii_param_0,
	.param .u32 _Z12warpBehaviorPii_param_1
)
{
	.local .align 16 .b8 	__local_depot3[16];
	.reg .b64 	%SP;
	.reg .b64 	%SPL;
	.reg .pred 	%p<2>;
	.reg .b32 	%r<15>;
	.reg .b64 	%rd<9>;

	mov.u64 	%SPL, __local_depot3;
	cvta.local.u64 	%SP, %SPL;
	ld.param.u64 	%rd1, [_Z12warpBehaviorPii_param_0];
	ld.param.u32 	%r2, [_Z12warpBehaviorPii_param_1];
	mov.u32 	%r3, %ctaid.x;
	mov.u32 	%r4, %ntid.x;
	mov.u32 	%r5, %tid.x;
	mad.lo.s32 	%r1, %r3, %r4, %r5;
	setp.ge.s32 	%p1, %r1, %r2;
	@%p1 bra 	$L__BB3_2;
	add.u64 	%rd2, %SP, 0;
	add.u64 	%rd3, %SPL, 0;
	cvta.to.global.u64 	%rd4, %rd1;
	shr.s32 	%r6, %r1, 31;
	shr.u32 	%r7, %r6, 27;
	add.s32 	%r8, %r1, %r7;
	and.b32  	%r9, %r8, -32;
	sub.s32 	%r10, %r1, %r9;
	shr.s32 	%r11, %r8, 5;
	mad.lo.s32 	%r12, %r11, 100, %r10;
	mul.wide.s32 	%rd5, %r1, 4;
	add.s64 	%rd6, %rd4, %rd5;
	st.global.u32 	[%rd6], %r12;
	st.local.v4.u32 	[%rd3], {%r1, %r11, %r10, %r12};
	mov.u64 	%rd7, $str$3;
	cvta.global.u64 	%rd8, %rd7;
	{ // callseq 3, 0
	.param .b64 param0;
	st.param.b64 	[param0], %rd8;
	.param .b64 param1;
	st.param.b64 	[param1], %rd2;
	.param .b32 retval0;
	call.uni (retval0), 
	vprintf, 
	(
	param0, 
	param1
	);
	ld.param.b32 	%r13, [retval0];
	} // callseq 3
$L__BB3_2:
	ret;

}


// ===== COMPILED SASS (sm_100) =====

	.target	sm_100

	.elftype	@"ET_EXEC"


//--------------------- .note.nv.tkinfo           --------------------------
	.section	.note.nv.tkinfo,"",@"SHT_NOTE"
	.sectionflags	@"SHF_NOTE_NV_TKINFO"
	.tkinfo
        /*0018*/ 	.word	0x00000002
        /*0030*/ 	.string	""
        /*0030*/ 	.string	"ptxas"
        /*0030*/ 	.string	"Cuda compilation tools, release 13.0, V13.0.88"
        /*0030*/ 	.string	"Build cuda_13.0.r13.0/compiler.36424714_0"
        /*0030*/ 	.string	"-arch sm_100 -m 64 "



//--------------------- .note.nv.cuinfo           --------------------------
	.section	.note.nv.cuinfo,"",@"SHT_NOTE"
	.sectionflags	@"SHF_NOTE_NV_CUINFO"
        /*0018*/ 	.short	0x0002
        /*001a*/ 	.short	0x0064
        /*001c*/ 	.short	0x0082
	.zero		2


//--------------------- .nv.info                  --------------------------
	.section	.nv.info,"",@"SHT_CUDA_INFO"
	.align	4


	//----- nvinfo : EIATTR_REGCOUNT
	.align		4
        /*0000*/ 	.byte	0x04, 0x2f
        /*0002*/ 	.short	(.L_5 - .L_4)
	.align		4
.L_4:
        /*0004*/ 	.word	index@(_Z15printThreadInfoi)
        /*0008*/ 	.word	0x00000018


	//----- nvinfo : EIATTR_FRAME_SIZE
	.align		4
.L_5:
        /*000c*/ 	.byte	0x04, 0x11
        /*000e*/ 	.short	(.L_7 - .L_6)
	.align		4
.L_6:
        /*0010*/ 	.word	index@(_Z15printThreadInfoi)
        /*0014*/ 	.word	0x00000010


	//----- nvinfo : EIATTR_REGCOUNT
	.align		4
.L_7:
        /*0018*/ 	.byte	0x04, 0x2f
        /*001a*/ 	.short	(.L_9 - .L_8)
	.align		4
.L_8:
        /*001c*/ 	.word	index@(_Z20matrixThreadIndexingPfii)
        /*0020*/ 	.word	0x00000018


	//----- nvinfo : EIATTR_FRAME_SIZE
	.align		4
.L_9:
        /*0024*/ 	.byte	0x04, 0x11
        /*0026*/ 	.short	(.L_11 - .L_10)
	.align		4
.L_10:
        /*0028*/ 	.word	index@(_Z20matrixThreadIndexingPfii)
        /*002c*/ 	.word	0x00000020


	//----- nvinfo : EIATTR_REGCOUNT
	.align		4
.L_11:
        /*0030*/ 	.byte	0x04, 0x2f
        /*0032*/ 	.short	(.L_13 - .L_12)
	.align		4
.L_12:
        /*0034*/ 	.word	index@(_Z14gridStrideLoopPfi)
        /*0038*/ 	.word	0x00000019


	//----- nvinfo : EIATTR_FRAME_SIZE
	.align		4
.L_13:
        /*003c*/ 	.byte	0x04, 0x11
        /*003e*/ 	.short	(.L_15 - .L_14)
	.align		4
.L_14:
        /*0040*/ 	.word	index@(_Z14gridStrideLoopPfi)
        /*0044*/ 	.word	0x00000008


	//----- nvinfo : EIATTR_REGCOUNT
	.align		4
.L_15:
        /*0048*/ 	.byte	0x04, 0x2f
        /*004a*/ 	.short	(.L_17 - .L_16)
	.align		4
.L_16:
        /*004c*/ 	.word	index@(_Z12warpBehaviorPii)
        /*0050*/ 	.word	0x00000018


	//----- nvinfo : EIATTR_FRAME_SIZE
	.align		4
.L_17:
        /*0054*/ 	.byte	0x04, 0x11
        /*0056*/ 	.short	(.L_19 - .L_18)
	.align		4
.L_18:
        /*0058*/ 	.word	index@(_Z12warpBehaviorPii)
        /*005c*/ 	.word	0x00000010


	//----- nvinfo : EIATTR_MIN_STACK_SIZE
	.align		4
.L_19:
        /*0060*/ 	.byte	0x04, 0x12
        /*0062*/ 	.short	(.L_21 - .L_20)
	.align		4
.L_20:
        /*0064*/ 	.word	index@(_Z12warpBehaviorPii)
        /*0068*/ 	.word	0x00000010


	//----- nvinfo : EIATTR_MIN_STACK_SIZE
	.align		4
.L_21:
        /*006c*/ 	.byte	0x04, 0x12
        /*006e*/ 	.short	(.L_23 - .L_22)
	.align		4
.L_22:
        /*0070*/ 	.word	index@(_Z14gridStrideLoopPfi)
        /*0074*/ 	.word	0x00000008


	//----- nvinfo : EIATTR_MIN_STACK_SIZE
	.align		4
.L_23:
        /*0078*/ 	.byte	0x04, 0x12
        /*007a*/ 	.short	(.L_25 - .L_24)
	.align		4
.L_24:
        /*007c*/ 	.word	index@(_Z20matrixThreadIndexingPfii)
        /*0080*/ 	.word	0x00000020


	//----- nvinfo : EIATTR_MIN_STACK_SIZE
	.align		4
.L_25:
        /*0084*/ 	.byte	0x04, 0x12
        /*0086*/ 	.short	(.L_27 - .L_26)
	.align		4
.L_26:
        /*0088*/ 	.word	index@(_Z15printThreadInfoi)
        /*008c*/ 	.word	0x00000010
.L_27:


//--------------------- .nv.compat                --------------------------
	.section	.nv.compat,"",@"SHT_CUDA_COMPAT_INFO"
	.align	4
        /*0000*/ 	.byte	0x02, 0x09, 0x00, 0x00, 0x02, 0x02, 0x01, 0x00, 0x02, 0x05, 0x05, 0x00, 0x03, 0x07, 0x01, 0x01
        /*0010*/ 	.byte	0x02, 0x03, 0x00, 0x00, 0x02, 0x06, 0x01, 0x00, 0x04, 0x0b, 0x08, 0x00, 0x09, 0x00, 0x00, 0x00
        /*0020*/ 	.byte	0x00, 0x00, 0x00, 0x00


//--------------------- .nv.info._Z12warpBehaviorPii --------------------------
	.section	.nv.info._Z12warpBehaviorPii,"",@"SHT_CUDA_INFO"
	.sectionflags	@""
	.align	4


	//----- nvinfo : EIATTR_CUDA_API_VERSION
	.align		4
        /*0000*/ 	.byte	0x04, 0x37
        /*0002*/ 	.short	(.L_29 - .L_28)
.L_28:
        /*0004*/ 	.word	0x00000082


	//----- nvinfo : EIATTR_KPARAM_INFO
	.align		4
.L_29:
        /*0008*/ 	.byte	0x04, 0x17
        /*000a*/ 	.short	(.L_31 - .L_30)
.L_30:
        /*000c*/ 	.word	0x00000000
        /*0010*/ 	.short	0x0001
        /*0012*/ 	.short	0x0008
        /*0014*/ 	.byte	0x00, 0xf0, 0x11, 0x00


	//----- nvinfo : EIATTR_KPARAM_INFO
	.align		4
.L_31:
        /*0018*/ 	.byte	0x04, 0x17
        /*001a*/ 	.short	(.L_33 - .L_32)
.L_32:
        /*001c*/ 	.word	0x00000000
        /*0020*/ 	.short	0x0000
        /*0022*/ 	.short	0x0000
        /*0024*/ 	.byte	0x00, 0xf5, 0x21, 0x00


	//----- nvinfo : EIATTR_SPARSE_MMA_MASK
	.align		4
.L_33:
        /*0028*/ 	.byte	0x03, 0x50
        /*002a*/ 	.short	0x0000


	//----- nvinfo : EIATTR_MAXREG_COUNT
	.align		4
        /*002c*/ 	.byte	0x03, 0x1b
        /*002e*/ 	.short	0x00ff


	//----- nvinfo : EIATTR_EXTERNS
	.align		4
        /*0030*/ 	.byte	0x04, 0x0f
        /*0032*/ 	.short	(.L_35 - .L_34)


	//   ....[0]....
	.align		4
.L_34:
        /*0034*/ 	.word	index@(vprintf)


	//----- nvinfo : EIATTR_MERCURY_ISA_VERSION
	.align		4
.L_35:
        /*0038*/ 	.byte	0x03, 0x5f
        /*003a*/ 	.short	0x0101


	//----- nvinfo : EIATTR_VRC_CTA_INIT_COUNT
	.align		4
        /*003c*/ 	.byte	0x02, 0x4a
	.zero		1
	.zero		1


	//----- nvinfo : EIATTR_SYSCALL_OFFSETS
	.align		4
        /*0040*/ 	.byte	0x04, 0x46
        /*0042*/ 	.short	(.L_37 - .L_36)


	//   ....[0]....
.L_36:
        /*0044*/ 	.word	0x000001e0


	//----- nvinfo : EIATTR_EXIT_INSTR_OFFSETS
	.align		4
.L_37:
        /*0048*/ 	.byte	0x04, 0x1c
        /*004a*/ 	.short	(.L_39 - .L_38)


	//   ....[0]....
.L_38:
        /*004c*/ 	.word	0x000000c0


	//   ....[1]....
        /*0050*/ 	.word	0x000001f0


	//----- nvinfo : EIATTR_CRS_STACK_SIZE
	.align		4
.L_39:
        /*0054*/ 	.byte	0x04, 0x1e
        /*0056*/ 	.short	(.L_41 - .L_40)
.L_40:
        /*0058*/ 	.word	0x00000000


	//----- nvinfo : EIATTR_CBANK_PARAM_SIZE
	.align		4
.L_41:
        /*005c*/ 	.byte	0x03, 0x19
        /*005e*/ 	.short	0x000c


	//----- nvinfo : EIATTR_PARAM_CBANK
	.align		4
        /*0060*/ 	.byte	0x04, 0x0a
        /*0062*/ 	.short	(.L_43 - .L_42)
	.align		4
.L_42:
        /*0064*/ 	.word	index@(.nv.constant0._Z12warpBehaviorPii)
        /*0068*/ 	.short	0x0380
        /*006a*/ 	.short	0x000c


	//----- nvinfo : EIATTR_SW_WAR
	.align		4
.L_43:
        /*006c*/ 	.byte	0x04, 0x36
        /*006e*/ 	.short	(.L_45 - .L_44)
.L_44:
        /*0070*/ 	.word	0x00000008
.L_45:


//--------------------- .nv.info._Z14gridStrideLoopPfi --------------------------
	.section	.nv.info._Z14gridStrideLoopPfi,"",@"SHT_CUDA_INFO"
	.sectionflags	@""
	.align	4


	//----- nvinfo : EIATTR_CUDA_API_VERSION
	.align		4
        /*0000*/ 	.byte	0x04, 0x37
        /*0002*/ 	.short	(.L_47 - .L_46)
.L_46:
        /*0004*/ 	.word	0x00000082


	//----- nvinfo : EIATTR_KPARAM_INFO
	.align		4
.L_47:
        /*0008*/ 	.byte	0x04, 0x17
        /*000a*/ 	.short	(.L_49 - .L_48)
.L_48:
        /*000c*/ 	.word	0x00000000
        /*0010*/ 	.short	0x0001
        /*0012*/ 	.short	0x0008
        /*0014*/ 	.byte	0x00, 0xf0, 0x11, 0x00


	//----- nvinfo : EIATTR_KPARAM_INFO
	.align		4
.L_49:
        /*0018*/ 	.byte	0x04, 0x17
        /*001a*/ 	.short	(.L_51 - .L_50)
.L_50:
        /*001c*/ 	.word	0x00000000
        /*0020*/ 	.short	0x0000
        /*0022*/ 	.short	0x0000
        /*0024*/ 	.byte	0x00, 0xf5, 0x21, 0x00


	//----- nvinfo : EIATTR_SPARSE_MMA_MASK
	.align		4
.L_51:
        /*0028*/ 	.byte	0x03, 0x50
        /*002a*/ 	.short	0x0000


	//----- nvinfo : EIATTR_MAXREG_COUNT
	.align		4
        /*002c*/ 	.byte	0x03, 0x1b
        /*002e*/ 	.short	0x00ff


	//----- nvinfo : EIATTR_EXTERNS
	.align		4
        /*0030*/ 	.byte	0x04, 0x0f
        /*0032*/ 	.short	(.L_53 - .L_52)


	//   ....[0]....
	.align		4
.L_52:
        /*0034*/ 	.word	index@(vprintf)


	//----- nvinfo : EIATTR_MERCURY_ISA_VERSION
	.align		4
.L_53:
        /*0038*/ 	.byte	0x03, 0x5f
        /*003a*/ 	.short	0x0101


	//----- nvinfo : EIATTR_VRC_CTA_INIT_COUNT
	.align		4
        /*003c*/ 	.byte	0x02, 0x4a
	.zero		1
	.zero		1


	//----- nvinfo : EIATTR_SYSCALL_OFFSETS
	.align		4
        /*0040*/ 	.byte	0x04, 0x46
        /*0042*/ 	.short	(.L_55 - .L_54)


	//   ....[0]....
.L_54:
        /*0044*/ 	.word	0x00000240


	//----- nvinfo : EIATTR_EXIT_INSTR_OFFSETS
	.align		4
.L_55:
        /*0048*/ 	.byte	0x04, 0x1c
        /*004a*/ 	.short	(.L_57 - .L_56)


	//   ....[0]....
.L_56:
        /*004c*/ 	.word	0x000000c0


	//   ....[1]....
        /*0050*/ 	.word	0x00000270


	//----- nvinfo : EIATTR_CRS_STACK_SIZE
	.align		4
.L_57:
        /*0054*/ 	.byte	0x04, 0x1e
        /*0056*/ 	.short	(.L_59 - .L_58)
.L_58:
        /*0058*/ 	.word	0x00000000


	//----- nvinfo : EIATTR_CBANK_PARAM_SIZE
	.align		4
.L_59:
        /*005c*/ 	.byte	0x03, 0x19
        /*005e*/ 	.short	0x000c


	//----- nvinfo : EIATTR_PARAM_CBANK
	.align		4
        /*0060*/ 	.byte	0x04, 0x0a
        /*0062*/ 	.short	(.L_61 - .L_60)
	.align		4
.L_60:
        /*0064*/ 	.word	index@(.nv.constant0._Z14gridStrideLoopPfi)
        /*0068*/ 	.short	0x0380
        /*006a*/ 	.short	0x000c


	//----- nvinfo : EIATTR_SW_WAR
	.align		4
.L_61:
        /*006c*/ 	.byte	0x04, 0x36
        /*006e*/ 	.short	(.L_63 - .L_62)
.L_62:
        /*0070*/ 	.word	0x00000008
.L_63:


//--------------------- .nv.info._Z20matrixThreadIndexingPfii --------------------------
	.section	.nv.info._Z20matrixThreadIndexingPfii,"",@"SHT_CUDA_INFO"
	.sectionflags	@""
	.align	4


	//----- nvinfo : EIATTR_CUDA_API_VERSION
	.align		4
        /*0000*/ 	.byte	0x04, 0x37
        /*0002*/ 	.short	(.L_65 - .L_64)
.L_64:
        /*0004*/ 	.word	0x00000082


	//----- nvinfo : EIATTR_KPARAM_INFO
	.align		4
.L_65:
        /*0008*/ 	.byte	0x04, 0x17
        /*000a*/ 	.short	(.L_67 - .L_66)
.L_66:
        /*000c*/ 	.word	0x00000000
        /*0010*/ 	.short	0x0002
        /*0012*/ 	.short	0x000c
        /*0014*/ 	.byte	0x00, 0xf0, 0x11, 0x00


	//----- nvinfo : EIATTR_KPARAM_INFO
	.align		4
.L_67:
        /*0018*/ 	.byte	0x04, 0x17
        /*001a*/ 	.short	(.L_69 - .L_68)
.L_68:
        /*001c*/ 	.word	0x00000000
        /*0020*/ 	.short	0x0001
        /*0022*/ 	.short	0x0008
        /*0024*/ 	.byte	0x00, 0xf0, 0x11, 0x00


	//----- nvinfo : EIATTR_KPARAM_INFO
	.align		4
.L_69:
        /*0028*/ 	.byte	0x04, 0x17
        /*002a*/ 	.short	(.L_71 - .L_70)
.L_70:
        /*002c*/ 	.word	0x00000000
        /*0030*/ 	.short	0x0000
        /*0032*/ 	.short	0x0000
        /*0034*/ 	.byte	0x00, 0xf5, 0x21, 0x00


	//----- nvinfo : EIATTR_SPARSE_MMA_MASK
	.align		4
.L_71:
        /*0038*/ 	.byte	0x03, 0x50
        /*003a*/ 	.short	0x0000


	//----- nvinfo : EIATTR_MAXREG_COUNT
	.align		4
        /*003c*/ 	.byte	0x03, 0x1b
        /*003e*/ 	.short	0x00ff


	//----- nvinfo : EIATTR_EXTERNS
	.align		4
        /*0040*/ 	.byte	0x04, 0x0f
        /*0042*/ 	.short	(.L_73 - .L_72)


	//   ....[0]....
	.align		4
.L_72:
        /*0044*/ 	.word	index@(vprintf)


	//----- nvinfo : EIATTR_MERCURY_ISA_VERSION
	.align		4
.L_73:
        /*0048*/ 	.byte	0x03, 0x5f
        /*004a*/ 	.short	0x0101


	//----- nvinfo : EIATTR_VRC_CTA_INIT_COUNT
	.align		4
        /*004c*/ 	.byte	0x02, 0x4a
	.zero		1
	.zero		1


	//----- nvinfo : EIATTR_SYSCALL_OFFSETS
	.align		4
        /*0050*/ 	.byte	0x04, 0x46
        /*0052*/ 	.short	(.L_75 - .L_74)


	//   ....[0]....
.L_74:
        /*0054*/ 	.word	0x00000220


	//----- nvinfo : EIATTR_EXIT_INSTR_OFFSETS
	.align		4
.L_75:
        /*0058*/ 	.byte	0x04, 0x1c
        /*005a*/ 	.short	(.L_77 - .L_76)


	//   ....[0]....
.L_76:
        /*005c*/ 	.word	0x00000110


	//   ....[1]....
        /*0060*/ 	.word	0x00000230


	//----- nvinfo : EIATTR_CRS_STACK_SIZE
	.align		4
.L_77:
        /*0064*/ 	.byte	0x04, 0x1e
        /*0066*/ 	.short	(.L_79 - .L_78)
.L_78:
        /*0068*/ 	.word	0x00000000


	//----- nvinfo : EIATTR_CBANK_PARAM_SIZE
	.align		4
.L_79:
        /*006c*/ 	.byte	0x03, 0x19
        /*006e*/ 	.short	0x0010


	//----- nvinfo : EIATTR_PARAM_CBANK
	.align		4
        /*0070*/ 	.byte	0x04, 0x0a
        /*0072*/ 	.short	(.L_81 - .L_80)
	.align		4
.L_80:
        /*0074*/ 	.word	index@(.nv.constant0._Z20matrixThreadIndexingPfii)
        /*0078*/ 	.short	0x0380
        /*007a*/ 	.short	0x0010


	//----- nvinfo : EIATTR_SW_WAR
	.align		4
.L_81:
        /*007c*/ 	.byte	0x04, 0x36
        /*007e*/ 	.short	(.L_83 - .L_82)
.L_82:
        /*0080*/ 	.word	0x00000008
.L_83:


//--------------------- .nv.info._Z15printThreadInfoi --------------------------
	.section	.nv.info._Z15printThreadInfoi,"",@"SHT_CUDA_INFO"
	.sectionflags	@""
	.align	4


	//----- nvinfo : EIATTR_CUDA_API_VERSION
	.align		4
        /*0000*/ 	.byte	0x04, 0x37
        /*0002*/ 	.short	(.L_85 - .L_84)
.L_84:
        /*0004*/ 	.word	0x00000082


	//----- nvinfo : EIATTR_KPARAM_INFO
	.align		4
.L_85:
        /*0008*/ 	.byte	0x04, 0x17
        /*000a*/ 	.short	(.L_87 - .L_86)
.L_86:
        /*000c*/ 	.word	0x00000000
        /*0010*/ 	.short	0x0000
        /*0012*/ 	.short	0x0000
        /*0014*/ 	.byte	0x00, 0xf0, 0x11, 0x00


	//----- nvinfo : EIATTR_SPARSE_MMA_MASK
	.align		4
.L_87:
        /*0018*/ 	.byte	0x03, 0x50
        /*001a*/ 	.short	0x0000


	//----- nvinfo : EIATTR_MAXREG_COUNT
	.align		4
        /*001c*/ 	.byte	0x03, 0x1b
        /*001e*/ 	.short	0x00ff


	//----- nvinfo : EIATTR_EXTERNS
	.align		4
        /*0020*/ 	.byte	0x04, 0x0f
        /*0022*/ 	.short	(.L_89 - .L_88)


	//   ....[0]....
	.align		4
.L_88:
        /*0024*/ 	.word	index@(vprintf)


	//----- nvinfo : EIATTR_MERCURY_ISA_VERSION
	.align		4
.L_89:
        /*0028*/ 	.byte	0x03, 0x5f
        /*002a*/ 	.short	0x0101


	//----- nvinfo : EIATTR_VRC_CTA_INIT_COUNT
	.align		4
        /*002c*/ 	.byte	0x02, 0x4a
	.zero		1
	.zero		1


	//----- nvinfo : EIATTR_SYSCALL_OFFSETS
	.align		4
        /*0030*/ 	.byte	0x04, 0x46
        /*0032*/ 	.short	(.L_91 - .L_90)


	//   ....[0]....
.L_90:
        /*0034*/ 	.word	0x00000150


	//----- nvinfo : EIATTR_EXIT_INSTR_OFFSETS
	.align		4
.L_91:
        /*0038*/ 	.byte	0x04, 0x1c
        /*003a*/ 	.short	(.L_93 - .L_92)


	//   ....[0]....
.L_92:
        /*003c*/ 	.word	0x000000c0


	//   ....[1]....
        /*0040*/ 	.word	0x00000160


	//----- nvinfo : EIATTR_CRS_STACK_SIZE
	.align		4
.L_93:
        /*0044*/ 	.byte	0x04, 0x1e
        /*0046*/ 	.short	(.L_95 - .L_94)
.L_94:
        /*0048*/ 	.word	0x00000000


	//----- nvinfo : EIATTR_CBANK_PARAM_SIZE
	.align		4
.L_95:
        /*004c*/ 	.byte	0x03, 0x19
        /*004e*/ 	.short	0x0004


	//----- nvinfo : EIATTR_PARAM_CBANK
	.align		4
        /*0050*/ 	.byte	0x04, 0x0a
        /*0052*/ 	.short	(.L_97 - .L_96)
	.align		4
.L_96:
        /*0054*/ 	.word	index@(.nv.constant0._Z15printThreadInfoi)
        /*0058*/ 	.short	0x0380
        /*005a*/ 	.short	0x0004


	//----- nvinfo : EIATTR_SW_WAR
	.align		4
.L_97:
        /*005c*/ 	.byte	0x04, 0x36
        /*005e*/ 	.short	(.L_99 - .L_98)
.L_98:
        /*0060*/ 	.word	0x00000008
.L_99:


//--------------------- .nv.callgraph             --------------------------
	.section	.nv.callgraph,"",@"SHT_CUDA_CALLGRAPH"
	.align	4
	.sectionentsize	8
	.align		4
        /*0000*/ 	.word	0x00000000
	.align		4
        /*0004*/ 	.word	0xffffffff
	.align		4
        /*0008*/ 	.word	index@(_Z12warpBehaviorPii)
	.align		4
        /*000c*/ 	.word	index@(vprintf)
	.align		4
        /*0010*/ 	.word	index@(_Z14gridStrideLoopPfi)
	.align		4
        /*0014*/ 	.word	index@(vprintf)
	.align		4
        /*0018*/ 	.word	index@(_Z20matrixThreadIndexingPfii)
	.align		4
        /*001c*/ 	.word	index@(vprintf)
	.align		4
        /*0020*/ 	.word	index@(_Z15printThreadInfoi)
	.align		4
        /*0024*/ 	.word	index@(vprintf)
	.align		4
        /*0028*/ 	.word	0x00000000
	.align		4
        /*002c*/ 	.word	0xfffffffe
	.align		4
        /*0030*/ 	.word	0x00000000
	.align		4
        /*0034*/ 	.word	0xfffffffd
	.align		4
        /*0038*/ 	.word	0x00000000
	.align		4
        /*003c*/ 	.word	0xfffffffc


//--------------------- .nv.constant4             --------------------------
	.section	.nv.constant4,"a",@progbits
	.align	8
	.align		8
.nv.constant4:
        /*0000*/ 	.dword	vprintf
	.align		8
        /*0008*/ 	.dword	$str
	.align		8
        /*0010*/ 	.dword	$str$1
	.align		8
        /*0018*/ 	.dword	$str$2
	.align		8
        /*0020*/ 	.dword	$str$3


//--------------------- .text._Z12warpBehaviorPii --------------------------
	.section	.text._Z12warpBehaviorPii,"ax",@progbits
	.align	128
        .global         _Z12warpBehaviorPii
        .type           _Z12warpBehaviorPii,@function
        .size           _Z12warpBehaviorPii,(.L_x_9 - _Z12warpBehaviorPii)
        .other          _Z12warpBehaviorPii,@"STO_CUDA_ENTRY STV_DEFAULT"
_Z12warpBehaviorPii:
.text._Z12warpBehaviorPii:
[----:B------:R-:W0:Y:S01]  /*0000*/  LDC R1, c[0x0][0x37c] ;  /* 0x0000df00ff017b82 */ /* 0x000e220000000800 */
[----:B------:R-:W1:Y:S01]  /*0010*/  S2R R3, SR_TID.X ;  /* 0x0000000000037919 */ /* 0x000e620000002100 */
[----:B------:R-:W2:Y:S06]  /*0020*/  LDCU UR5, c[0x0][0x2fc] ;  /* 0x00005f80ff0577ac */ /* 0x000eac0008000800 */
[----:B------:R-:W1:Y:S01]  /*0030*/  S2UR UR6, SR_CTAID.X ;  /* 0x00000000000679c3 */ /* 0x000e620000002500 */
[----:B0-----:R-:W-:Y:S01]  /*0040*/  VIADD R1, R1, 0xfffffff0 ;  /* 0xfffffff001017836 */ /* 0x001fe20000000000 */
[----:B------:R-:W0:Y:S01]  /*0050*/  LDCU UR7, c[0x0][0x388] ;  /* 0x00007100ff0777ac */ /* 0x000e220008000800 */
[----:B------:R-:W3:Y:S05]  /*0060*/  LDCU UR4, c[0x0][0x2f8] ;  /* 0x00005f00ff0477ac */ /* 0x000eea0008000800 */
[----:B------:R-:W1:Y:S01]  /*0070*/  LDC R8, c[0x0][0x360] ;  /* 0x0000d800ff087b82 */ /* 0x000e620000000800 */
[----:B---3--:R-:W-:-:S05]  /*0080*/  IADD3 R6, P1, PT, R1, UR4, RZ ;  /* 0x0000000401067c10 */ /* 0x008fca000ff3e0ff */
[----:B--2---:R-:W-:Y:S02]  /*0090*/  IMAD.X R7, RZ, RZ, UR5, P1 ;  /* 0x00000005ff077e24 */ /* 0x004fe400088e06ff */
[----:B-1----:R-:W-:-:S05]  /*00a0*/  IMAD R8, R8, UR6, R3 ;  /* 0x0000000608087c24 */ /* 0x002fca000f8e0203 */
[----:B0-----:R-:W-:-:S13]  /*00b0*/  ISETP.GE.AND P0, PT, R8, UR7, PT ;  /* 0x0000000708007c0c */ /* 0x001fda000bf06270 */
[----:B------:R-:W-:Y:S05]  /*00c0*/  @P0 EXIT ;  /* 0x000000000000094d */ /* 0x000fea0003800000 */
[----:B------:R-:W0:Y:S01]  /*00d0*/  LDC.64 R2, c[0x0][0x380] ;  /* 0x0000e000ff027b82 */ /* 0x000e220000000a00 */
[----:B------:R-:W-:Y:S01]  /*00e0*/  SHF.R.S32.HI R5, RZ, 0x1f, R8 ;  /* 0x0000001fff057819 */ /* 0x000fe20000011408 */
[----:B------:R-:W1:Y:S01]  /*00f0*/  LDCU.64 UR4, c[0x0][0x358] ;  /* 0x00006b00ff0477ac */ /* 0x000e620008000a00 */
[----:B------:R-:W-:Y:S02]  /*0100*/  MOV R0, 0x0 ;  /* 0x0000000000007802 */ /* 0x000fe40000000f00 */
[----:B------:R-:W-:Y:S01]  /*0110*/  LEA.HI R5, R5, R8, RZ, 0x5 ;  /* 0x0000000805057211 */ /* 0x000fe200078f28ff */
[----:B------:R-:W2:Y:S02]  /*0120*/  LDCU.64 UR6, c[0x4][0x20] ;  /* 0x01000400ff0677ac */ /* 0x000ea40008000a00 */
[----:B------:R3:W4:Y:S01]  /*0130*/  LDC.64 R12, c[0x4][R0] ;  /* 0x01000000000c7b82 */ /* 0x0007220000000a00 */
[----:B------:R-:W-:Y:S02]  /*0140*/  LOP3.LUT R11, R5, 0xffffffe0, RZ, 0xc0, !PT ;  /* 0xffffffe0050b7812 */ /* 0x000fe400078ec0ff */
[----:B------:R-:W-:-:S03]  /*0150*/  SHF.R.S32.HI R9, RZ, 0x5, R5 ;  /* 0x00000005ff097819 */ /* 0x000fc60000011405 */
[----:B------:R-:W-:-:S04]  /*0160*/  IMAD.IADD R10, R8, 0x1, -R11 ;  /* 0x00000001080a7824 */ /* 0x000fc800078e0a0b */
[----:B------:R-:W-:-:S05]  /*0170*/  IMAD R11, R9, 0x64, R10 ;  /* 0x00000064090b7824 */ /* 0x000fca00078e020a */
[----:B------:R3:W-:Y:S01]  /*0180*/  STL.128 [R1], R8 ;  /* 0x0000000801007387 */ /* 0x0007e20000100c00 */
[----:B0-----:R-:W-:-:S04]  /*0190*/  IMAD.WIDE R2, R8, 0x4, R2 ;  /* 0x0000000408027825 */ /* 0x001fc800078e0202 */
[----:B--2---:R-:W-:Y:S01]  /*01a0*/  IMAD.U32 R4, RZ, RZ, UR6 ;  /* 0x00000006ff047e24 */ /* 0x004fe2000f8e00ff */
[----:B-1----:R3:W-:Y:S01]  /*01b0*/  STG.E desc[UR4][R2.64], R11 ;  /* 0x0000000b02007986 */ /* 0x0027e2000c101904 */
[----:B------:R-:W-:-:S07]  /*01c0*/  IMAD.U32 R5, RZ, RZ, UR7 ;  /* 0x00000007ff057e24 */ /* 0x000fce000f8e00ff */
[----:B------:R-:W-:-:S07]  /*01d0*/  LEPC R20, `(.L_x_0) ;  /* 0x000000001014794e */ /* 0x000fce0000000000 */
[----:B---34-:R-:W-:Y:S05]  /*01e0*/  CALL.ABS.NOINC R12 ;  /* 0x000000000c007343 */ /* 0x018fea0003c00000 */
.L_x_0:
[----:B------:R-:W-:Y:S05]  /*01f0*/  EXIT ;  /* 0x000000000000794d */ /* 0x000fea0003800000 */
.L_x_1:
[----:B------:R-:W-:-:S00]  /*0200*/  BRA `(.L_x_1) ;  /* 0xfffffffc00fc7947 */ /* 0x000fc0000383ffff */
[----:B------:R-:W-:-:S00]  /*0210*/  NOP ;  /* 0x0000000000007918 */ /* 0x000fc00000000000 */
        /* <DEDUP_REMOVED lines=14> */
.L_x_9:


//--------------------- .text._Z14gridStrideLoopPfi --------------------------
	.section	.text._Z14gridStrideLoopPfi,"ax",@progbits
	.align	128
        .global         _Z14gridStrideLoopPfi
        .type           _Z14gridStrideLoopPfi,@function
        .size           _Z14gridStrideLoopPfi,(.L_x_10 - _Z14gridStrideLoopPfi)
        .other          _Z14gridStrideLoopPfi,@"STO_CUDA_ENTRY STV_DEFAULT"
_Z14gridStrideLoopPfi:
.text._Z14gridStrideLoopPfi:
        /* <DEDUP_REMOVED lines=13> */
[----:B------:R-:W0:Y:S01]  /*00d0*/  LDCU UR4, c[0x0][0x370] ;  /* 0x00006e00ff0477ac */ /* 0x000e220008000800 */
[----:B------:R-:W-:Y:S01]  /*00e0*/  MOV R17, R16 ;  /* 0x0000001000117202 */ /* 0x000fe20000000f00 */
[----:B------:R-:W1:Y:S01]  /*00f0*/  LDCU.64 UR36, c[0x0][0x358] ;  /* 0x00006b00ff2477ac */ /* 0x000e620008000a00 */
[----:B------:R-:W2:Y:S01]  /*0100*/  LDCU UR38, c[0x0][0x388] ;  /* 0x00007100ff2677ac */ /* 0x000ea20008000800 */
[----:B0-----:R-:W-:-:S07]  /*0110*/  IMAD R22, R22, UR4, RZ ;  /* 0x0000000416167c24 */ /* 0x001fce000f8e02ff */
.L_x_3:
[----:B------:R-:W0:Y:S01]  /*0120*/  LDC.64 R8, c[0x0][0x380] ;  /* 0x0000e000ff087b82 */ /* 0x000e220000000a00 */
[----:B------:R-:W-:Y:S01]  /*0130*/  IMAD.MOV.U32 R0, RZ, RZ, 0x40000000 ;  /* 0x40000000ff007424 */ /* 0x000fe200078e00ff */
[----:B------:R-:W3:Y:S01]  /*0140*/  LDCU.64 UR4, c[0x4][0x18] ;  /* 0x01000300ff0477ac */ /* 0x000ee20008000a00 */
[----:B0-----:R-:W-:-:S05]  /*0150*/  IMAD.WIDE R8, R17, 0x4, R8 ;  /* 0x0000000411087825 */ /* 0x001fca00078e0208 */
[----:B-1----:R-:W4:Y:S01]  /*0160*/  LDG.E R3, desc[UR36][R8.64] ;  /* 0x0000002408037981 */ /* 0x002f22000c1e1900 */
[----:B---3--:R-:W-:Y:S01]  /*0170*/  IMAD.U32 R4, RZ, RZ, UR4 ;  /* 0x00000004ff047e24 */ /* 0x008fe2000f8e00ff */
[----:B------:R-:W-:Y:S01]  /*0180*/  MOV R5, UR5 ;  /* 0x0000000500057c02 */ /* 0x000fe20008000f00 */
[----:B------:R-:W-:Y:S01]  /*0190*/  IMAD.MOV.U32 R6, RZ, RZ, R2 ;  /* 0x000000ffff067224 */ /* 0x000fe200078e0002 */
[----:B------:R0:W-:Y:S01]  /*01a0*/  STL.64 [R1], R16 ;  /* 0x0000001001007387 */ /* 0x0001e20000100a00 */
[----:B------:R-:W-:Y:S02]  /*01b0*/  MOV R7, R18 ;  /* 0x0000001200077202 */ /* 0x000fe40000000f00 */
[----:B0-----:R-:W-:-:S04]  /*01c0*/  IADD3 R17, PT, PT, R22, R17, RZ ;  /* 0x0000001116117210 */ /* 0x001fc80007ffe0ff */
[----:B--2---:R-:W-:-:S04]  /*01d0*/  ISETP.GE.AND P0, PT, R17, UR38, PT ;  /* 0x0000002611007c0c */ /* 0x004fc8000bf06270 */
[----:B------:R-:W-:Y:S01]  /*01e0*/  P2R R19, PR, RZ, 0x1 ;  /* 0x00000001ff137803 */ /* 0x000fe20000000000 */
[----:B----4-:R-:W-:Y:S01]  /*01f0*/  FFMA R3, R3, R0, 1 ;  /* 0x3f80000003037423 */ /* 0x010fe20000000000 */
[----:B------:R-:W-:-:S04]  /*0200*/  MOV R0, 0x0 ;  /* 0x0000000000007802 */ /* 0x000fc80000000f00 */
[----:B------:R0:W-:Y:S01]  /*0210*/  STG.E desc[UR36][R8.64], R3 ;  /* 0x0000000308007986 */ /* 0x0001e2000c101924 */
[----:B------:R0:W1:Y:S02]  /*0220*/  LDC.64 R10, c[0x4][R0] ;  /* 0x01000000000a7b82 */ /* 0x0000640000000a00 */
[----:B------:R-:W-:-:S07]  /*0230*/  LEPC R20, `(.L_x_2) ;  /* 0x000000001014794e */ /* 0x000fce0000000000 */
[----:B01----:R-:W-:Y:S05]  /*0240*/  CALL.ABS.NOINC R10 ;  /* 0x000000000a007343 */ /* 0x003fea0003c00000 */
.L_x_2:
[----:B------:R-:W-:-:S13]  /*0250*/  ISETP.NE.AND P6, PT, R19, RZ, PT ;  /* 0x000000ff1300720c */ /* 0x000fda0003fc5270 */
[----:B------:R-:W-:Y:S05]  /*0260*/  @!P6 BRA `(.L_x_3) ;  /* 0xfffffffc00ace947 */ /* 0x000fea000383ffff */
[----:B------:R-:W-:Y:S05]  /*0270*/  EXIT ;  /* 0x000000000000794d */ /* 0x000fea0003800000 */
.L_x_4:
        /* <DEDUP_REMOVED lines=16> */
.L_x_10:


//--------------------- .text._Z20matrixThreadIndexingPfii --------------------------
	.section	.text._Z20matrixThreadIndexingPfii,"ax",@progbits
	.align	128
        .global         _Z20matrixThreadIndexingPfii
        .type           _Z20matrixThreadIndexingPfii,@function
        .size           _Z20matrixThreadIndexingPfii,(.L_x_11 - _Z20matrixThreadIndexingPfii)
        .other          _Z20matrixThreadIndexingPfii,@"STO_CUDA_ENTRY STV_DEFAULT"
_Z20matrixThreadIndexingPfii:
.text._Z20matrixThreadIndexingPfii:
[----:B------:R-:W0:Y:S01]  /*0000*/  LDC R1, c[0x0][0x37c] ;  /* 0x0000df00ff017b82 */ /* 0x000e220000000800 */
[----:B------:R-:W1:Y:S01]  /*0010*/  S2R R15, SR_CTAID.Y ;  /* 0x00000000000f7919 */ /* 0x000e620000002600 */
[----:B------:R-:W2:Y:S01]  /*0020*/  LDCU UR5, c[0x0][0x2fc] ;  /* 0x00005f80ff0577ac */ /* 0x000ea20008000800 */
[----:B0-----:R-:W-:Y:S01]  /*0030*/  VIADD R1, R1, 0xffffffe0 ;  /* 0xffffffe001017836 */ /* 0x001fe20000000000 */
[----:B------:R-:W1:Y:S01]  /*0040*/  S2R R17, SR_TID.Y ;  /* 0x0000000000117919 */ /* 0x000e620000002200 */
[----:B------:R-:W0:Y:S01]  /*0050*/  LDCU UR6, c[0x0][0x360] ;  /* 0x00006c00ff0677ac */ /* 0x000e220008000800 */
[----:B------:R-:W0:Y:S01]  /*0060*/  S2R R14, SR_CTAID.X ;  /* 0x00000000000e7919 */ /* 0x000e220000002500 */
[----:B------:R-:W1:Y:S01]  /*0070*/  LDCU UR7, c[0x0][0x364] ;  /* 0x00006c80ff0777ac */ /* 0x000e620008000800 */
[----:B------:R-:W0:Y:S01]  /*0080*/  S2R R16, SR_TID.X ;  /* 0x0000000000107919 */ /* 0x000e220000002100 */
[----:B------:R-:W3:Y:S01]  /*0090*/  LDCU.64 UR8, c[0x0][0x388] ;  /* 0x00007100ff0877ac */ /* 0x000ee20008000a00 */
[----:B------:R-:W4:Y:S02]  /*00a0*/  LDCU UR4, c[0x0][0x2f8] ;  /* 0x00005f00ff0477ac */ /* 0x000f240008000800 */
[----:B----4-:R-:W-:Y:S01]  /*00b0*/  IADD3 R6, P1, PT, R1, UR4, RZ ;  /* 0x0000000401067c10 */ /* 0x010fe2000ff3e0ff */
[----:B-1----:R-:W-:-:S04]  /*00c0*/  IMAD R2, R15, UR7, R17 ;  /* 0x000000070f027c24 */ /* 0x002fc8000f8e0211 */
[----:B--2---:R-:W-:Y:S01]  /*00d0*/  IMAD.X R7, RZ, RZ, UR5, P1 ;  /* 0x00000005ff077e24 */ /* 0x004fe200088e06ff */
[----:B---3--:R-:W-:Y:S01]  /*00e0*/  ISETP.GE.AND P0, PT, R2, UR9, PT ;  /* 0x0000000902007c0c */ /* 0x008fe2000bf06270 */
[----:B0-----:R-:W-:-:S05]  /*00f0*/  IMAD R3, R14, UR6, R16 ;  /* 0x000000060e037c24 */ /* 0x001fca000f8e0210 */
[----:B------:R-:W-:-:S13]  /*0100*/  ISETP.GE.OR P0, PT, R3, UR8, P0 ;  /* 0x0000000803007c0c */ /* 0x000fda0008706670 */
[----:B------:R-:W-:Y:S05]  /*0110*/  @P0 EXIT ;  /* 0x000000000000094d */ /* 0x000fea0003800000 */
[----:B------:R-:W0:Y:S01]  /*0120*/  LDC.64 R10, c[0x0][0x380] ;  /* 0x0000e000ff0a7b82 */ /* 0x000e220000000a00 */
[----:B------:R-:W1:Y:S01]  /*0130*/  LDCU.64 UR4, c[0x0][0x358] ;  /* 0x00006b00ff0477ac */ /* 0x000e620008000a00 */
[----:B------:R-:W-:Y:S01]  /*0140*/  IMAD R0, R2, UR8, R3 ;  /* 0x0000000802007c24 */ /* 0x000fe2000f8e0203 */
[----:B------:R-:W-:Y:S01]  /*0150*/  MOV R9, 0x0 ;  /* 0x0000000000097802 */ /* 0x000fe20000000f00 */
[----:B------:R2:W-:Y:S01]  /*0160*/  STL.64 [R1], R16 ;  /* 0x0000001001007387 */ /* 0x0005e20000100a00 */
[----:B------:R-:W3:Y:S02]  /*0170*/  LDCU.64 UR6, c[0x4][0x10] ;  /* 0x01000200ff0677ac */ /* 0x000ee40008000a00 */
[----:B------:R-:W-:Y:S01]  /*0180*/  I2FP.F32.S32 R8, R0 ;  /* 0x0000000000087245 */ /* 0x000fe20000201400 */
[----:B------:R2:W-:Y:S01]  /*0190*/  STL.64 [R1+0x8], R14 ;  /* 0x0000080e01007387 */ /* 0x0005e20000100a00 */
[----:B------:R2:W4:Y:S03]  /*01a0*/  LDC.64 R12, c[0x4][R9] ;  /* 0x01000000090c7b82 */ /* 0x0005260000000a00 */
[----:B------:R2:W-:Y:S04]  /*01b0*/  STL.64 [R1+0x10], R2 ;  /* 0x0000100201007387 */ /* 0x0005e80000100a00 */
[----:B------:R2:W-:Y:S01]  /*01c0*/  STL [R1+0x18], R0 ;  /* 0x0000180001007387 */ /* 0x0005e20000100800 */
[----:B---3--:R-:W-:Y:S01]  /*01d0*/  MOV R4, UR6 ;  /* 0x0000000600047c02 */ /* 0x008fe20008000f00 */
[----:B0-----:R-:W-:-:S04]  /*01e0*/  IMAD.WIDE R10, R0, 0x4, R10 ;  /* 0x00000004000a7825 */ /* 0x001fc800078e020a */
[----:B------:R-:W-:Y:S01]  /*01f0*/  IMAD.U32 R5, RZ, RZ, UR7 ;  /* 0x00000007ff057e24 */ /* 0x000fe2000f8e00ff */
[----:B-1----:R2:W-:Y:S06]  /*0200*/  STG.E desc[UR4][R10.64], R8 ;  /* 0x000000080a007986 */ /* 0x0025ec000c101904 */
[----:B------:R-:W-:-:S07]  /*0210*/  LEPC R20, `(.L_x_5) ;  /* 0x000000001014794e */ /* 0x000fce0000000000 */
[----:B--2-4-:R-:W-:Y:S05]  /*0220*/  CALL.ABS.NOINC R12 ;  /* 0x000000000c007343 */ /* 0x014fea0003c00000 */
.L_x_5:
[----:B------:R-:W-:Y:S05]  /*0230*/  EXIT ;  /* 0x000000000000794d */ /* 0x000fea0003800000 */
.L_x_6:
        /* <DEDUP_REMOVED lines=12> */
.L_x_11:


//--------------------- .text._Z15printThreadInfoi --------------------------
	.section	.text._Z15printThreadInfoi,"ax",@progbits
	.align	128
        .global         _Z15printThreadInfoi
        .type           _Z15printThreadInfoi,@function
        .size           _Z15printThreadInfoi,(.L_x_12 - _Z15printThreadInfoi)
        .other          _Z15printThreadInfoi,@"STO_CUDA_ENTRY STV_DEFAULT"
_Z15printThreadInfoi:
.text._Z15printThreadInfoi:
[----:B------:R-:W0:Y:S01]  /*0000*/  LDC R1, c[0x0][0x37c] ;  /* 0x0000df00ff017b82 */ /* 0x000e220000000800 */
[----:B------:R-:W1:Y:S01]  /*0010*/  S2R R10, SR_CTAID.X ;  /* 0x00000000000a7919 */ /* 0x000e620000002500 */
[----:B------:R-:W2:Y:S01]  /*0020*/  LDCU UR5, c[0x0][0x2fc] ;  /* 0x00005f80ff0577ac */ /* 0x000ea20008000800 */
[----:B0-----:R-:W-:Y:S01]  /*0030*/  VIADD R1, R1, 0xfffffff0 ;  /* 0xfffffff001017836 */ /* 0x001fe20000000000 */
[----:B------:R-:W1:Y:S01]  /*0040*/  S2R R8, SR_TID.X ;  /* 0x0000000000087919 */ /* 0x000e620000002100 */
[----:B------:R-:W1:Y:S01]  /*0050*/  LDCU UR6, c[0x0][0x360] ;  /* 0x00006c00ff0677ac */ /* 0x000e620008000800 */
[----:B------:R-:W0:Y:S01]  /*0060*/  LDCU UR7, c[0x0][0x380] ;  /* 0x00007000ff0777ac */ /* 0x000e220008000800 */
[----:B------:R-:W3:Y:S02]  /*0070*/  LDCU UR4, c[0x0][0x2f8] ;  /* 0x00005f00ff0477ac */ /* 0x000ee40008000800 */
[----:B---3--:R-:W-:Y:S01]  /*0080*/  IADD3 R6, P1, PT, R1, UR4, RZ ;  /* 0x0000000401067c10 */ /* 0x008fe2000ff3e0ff */
[----:B-1----:R-:W-:-:S04]  /*0090*/  IMAD R11, R10, UR6, R8 ;  /* 0x000000060a0b7c24 */ /* 0x002fc8000f8e0208 */
[----:B--2---:R-:W-:Y:S01]  /*00a0*/  IMAD.X R7, RZ, RZ, UR5, P1 ;  /* 0x00000005ff077e24 */ /* 0x004fe200088e06ff */
[----:B0-----:R-:W-:-:S13]  /*00b0*/  ISETP.GE.AND P0, PT, R11, UR7, PT ;  /* 0x000000070b007c0c */ /* 0x001fda000bf06270 */
[----:B------:R-:W-:Y:S05]  /*00c0*/  @P0 EXIT ;  /* 0x000000000000094d */ /* 0x000fea0003800000 */
[----:B------:R-:W-:Y:S01]  /*00d0*/  MOV R9, R8 ;  /* 0x0000000800097202 */ /* 0x000fe20000000f00 */
[----:B------:R-:W0:Y:S01]  /*00e0*/  LDCU.64 UR4, c[0x4][0x8] ;  /* 0x01000100ff0477ac */ /* 0x000e220008000a00 */
[----:B------:R-:W-:-:S03]  /*00f0*/  MOV R0, 0x0 ;  /* 0x0000000000007802 */ /* 0x000fc60000000f00 */
[----:B------:R1:W-:Y:S01]  /*0100*/  STL.128 [R1], R8 ;  /* 0x0000000801007387 */ /* 0x0003e20000100c00 */
[----:B------:R1:W2:Y:S01]  /*0110*/  LDC.64 R2, c[0x4][R0] ;  /* 0x0100000000027b82 */ /* 0x0002a20000000a00 */
[----:B0-----:R-:W-:Y:S01]  /*0120*/  IMAD.U32 R4, RZ, RZ, UR4 ;  /* 0x00000004ff047e24 */ /* 0x001fe2000f8e00ff */
[----:B------:R-:W-:-:S07]  /*0130*/  MOV R5, UR5 ;  /* 0x0000000500057c02 */ /* 0x000fce0008000f00 */
[----:B------:R-:W-:-:S07]  /*0140*/  LEPC R20, `(.L_x_7) ;  /* 0x000000001014794e */ /* 0x000fce0000000000 */
[----:B-12---:R-:W-:Y:S05]  /*0150*/  CALL.ABS.NOINC R2 ;  /* 0x0000000002007343 */ /* 0x006fea0003c00000 */
.L_x_7:
[----:B------:R-:W-:Y:S05]  /*0160*/  EXIT ;  /* 0x000000000000794d */ /* 0x000fea0003800000 */
.L_x_8:
        /* <DEDUP_REMOVED lines=9> */
.L_x_12:


//--------------------- .nv.global.init           --------------------------
	.section	.nv.global.init,"aw",@progbits
.nv.global.init:
	.type		$str$2,@object
	.size		$str$2,($str$3 - $str$2)
$str$2:
        /*0000*/ 	.byte	0x54, 0x68, 0x72, 0x65, 0x61, 0x64, 0x20, 0x25, 0x64, 0x20, 0x70, 0x72, 0x6f, 0x63, 0x65, 0x73
        /*0010*/ 	.byte	0x73, 0x65, 0x64, 0x20, 0x65, 0x6c, 0x65, 0x6d, 0x65, 0x6e, 0x74, 0x20, 0x25, 0x64, 0x0a, 0x00
	.type		$str$3,@object
	.size		$str$3,($str - $str$3)
$str$3:
        /*0020*/ 	.byte	0x54, 0x68, 0x72, 0x65, 0x61, 0x64, 0x20, 0x25, 0x64, 0x3a, 0x20, 0x57, 0x61, 0x72, 0x70, 0x20
        /*0030*/ 	.byte	0x25, 0x64, 0x2c, 0x20, 0x4c, 0x61, 0x6e, 0x65, 0x20, 0x25, 0x64, 0x2c, 0x20, 0x56, 0x61, 0x6c
        /*0040*/ 	.byte	0x75, 0x65, 0x3a, 0x20, 0x25, 0x64, 0x0a, 0x00
	.type		$str,@object
	.size		$str,($str$1 - $str)
$str:
        /*0048*/ 	.byte	0x54, 0x68, 0x72, 0x65, 0x61, 0x64, 0x20, 0x25, 0x64, 0x20, 0x28, 0x6c, 0x6f, 0x63, 0x61, 0x6c
        /*0058*/ 	.byte	0x3a, 0x20, 0x25, 0x64, 0x29, 0x20, 0x69, 0x6e, 0x20, 0x42, 0x6c, 0x6f, 0x63, 0x6b, 0x20, 0x25
        /*0068*/ 	.byte	0x64, 0x2c, 0x20, 0x47, 0x6c, 0x6f, 0x62, 0x61, 0x6c, 0x20, 0x49, 0x44, 0x3a, 0x20, 0x25, 0x64
        /*0078*/ 	.byte	0x0a, 0x00
	.type		$str$1,@object
	.size		$str$1,(.L_1 - $str$1)
$str$1:
        /*007a*/ 	.byte	0x54, 0x68, 0x72, 0x65, 0x61, 0x64, 0x20, 0x28, 0x25, 0x64, 0x2c, 0x25, 0x64, 0x29, 0x20, 0x69
        /*008a*/ 	.byte	0x6e, 0x20, 0x42, 0x6c, 0x6f, 0x63, 0x6b, 0x20, 0x28, 0x25, 0x64, 0x2c, 0x25, 0x64, 0x29, 0x20
        /*009a*/ 	.byte	0x70, 0x72, 0x6f, 0x63, 0x65, 0x73, 0x73, 0x65, 0x64, 0x20, 0x65, 0x6c, 0x65, 0x6d, 0x65, 0x6e
        /*00aa*/ 	.byte	0x74, 0x20, 0x5b, 0x25, 0x64, 0x2c, 0x25, 0x64, 0x5d, 0x20, 0x61, 0x74, 0x20, 0x67, 0x6c, 0x6f
        /*00ba*/ 	.byte	0x62, 0x61, 0x6c, 0x20, 0x69, 0x6e, 0x64, 0x65, 0x78, 0x20, 0x25, 0x64, 0x0a, 0x00
.L_1:


//--------------------- .nv.shared.reserved.0     --------------------------
	.section	.nv.shared.reserved.0,"aw",@nobits
	.weak		__nv_reservedSMEM_offset_0_alias
	.size		__nv_reservedSMEM_offset_0_alias, 0, 64
	.other		__nv_reservedSMEM_offset_0_alias,@"STO_CUDA_RESERVED_SHARED STV_DEFAULT"
__nv_reservedSMEM_offset_0_alias:
	.zero		0
	.zero		64


//--------------------- .nv.constant0._Z12warpBehaviorPii --------------------------
	.section	.nv.constant0._Z12warpBehaviorPii,"a",@progbits
	.sectionflags	@""
	.align	4
.nv.constant0._Z12warpBehaviorPii:
	.zero		908


//--------------------- .nv.constant0._Z14gridStrideLoopPfi --------------------------
	.section	.nv.constant0._Z14gridStrideLoopPfi,"a",@progbits
	.sectionflags	@""
	.align	4
.nv.constant0._Z14gridStrideLoopPfi:
	.zero		908


//--------------------- .nv.constant0._Z20matrixThreadIndexingPfii --------------------------
	.section	.nv.constant0._Z20matrixThreadIndexingPfii,"a",@progbits
	.sectionflags	@""
	.align	4
.nv.constant0._Z20matrixThreadIndexingPfii:
	.zero		912


//--------------------- .nv.constant0._Z15printThreadInfoi --------------------------
	.section	.nv.constant0._Z15printThreadInfoi,"a",@progbits
	.sectionflags	@""
	.align	4
.nv.constant0._Z15printThreadInfoi:
	.zero		900


//--------------------- SYMBOLS --------------------------

	.type		.nv.reservedSmem.offset0,@object
	.size		.nv.reservedSmem.offset0,0x4
	.type		vprintf,@function
